//
// Generated by NVIDIA NVVM Compiler
//
// Compiler Build ID: CL-36424714
// Cuda compilation tools, release 13.0, V13.0.88
// Based on NVVM 20.0.0
//

.version 9.0
.target sm_100
.address_size 64

	// .globl	_Z15compute_dynamicPKfPfi
.global .align 4 .u32 g_index;

.visible .entry _Z15compute_dynamicPKfPfi(
	.param .u64 .ptr .align 1 _Z15compute_dynamicPKfPfi_param_0,
	.param .u64 .ptr .align 1 _Z15compute_dynamicPKfPfi_param_1,
	.param .u32 _Z15compute_dynamicPKfPfi_param_2
)
{
	.reg .pred 	%p<6>;
	.reg .b32 	%r<19>;
	.reg .b32 	%f<12>;
	.reg .b64 	%rd<9>;

	ld.param.u64 	%rd3, [_Z15compute_dynamicPKfPfi_param_0];
	ld.param.u64 	%rd4, [_Z15compute_dynamicPKfPfi_param_1];
	ld.param.u32 	%r11, [_Z15compute_dynamicPKfPfi_param_2];
	cvta.to.global.u64 	%rd1, %rd4;
	cvta.to.global.u64 	%rd2, %rd3;
	mov.u32 	%r12, %tid.x;
	and.b32  	%r1, %r12, 31;
$L__BB0_1:
	// begin inline asm
	activemask.b32 %r13;
	// end inline asm
	brev.b32 	%r15, %r13;
	bfind.shiftamt.u32 	%r3, %r15;
	setp.ne.s32 	%p1, %r1, %r3;
	mov.b32 	%r17, 0;
	@%p1 bra 	$L__BB0_3;
	atom.global.add.u32 	%r17, [g_index], 32;
$L__BB0_3:
	shfl.sync.idx.b32	%r16|%p2, %r17, %r3, 31, %r13;
	add.s32 	%r6, %r16, %r1;
	setp.ge.u32 	%p3, %r6, %r11;
	@%p3 bra 	$L__BB0_8;
	and.b32  	%r7, %r6, 255;
	setp.eq.s32 	%p4, %r7, 0;
	mov.f32 	%f11, 0f00000000;
	@%p4 bra 	$L__BB0_7;
	mul.wide.u32 	%rd5, %r6, 4;
	add.s64 	%rd6, %rd2, %rd5;
	ld.global.f32 	%f7, [%rd6];
	cos.approx.f32 	%f8, %f7;
	sin.approx.f32 	%f9, %f7;
	mul.f32 	%f1, %f9, %f8;
	neg.s32 	%r18, %r7;
	mov.f32 	%f11, 0f00000000;
$L__BB0_6:
	.pragma "nounroll";
	add.f32 	%f11, %f1, %f11;
	add.s32 	%r18, %r18, 1;
	setp.ne.s32 	%p5, %r18, 0;
	@%p5 bra 	$L__BB0_6;
$L__BB0_7:
	mul.wide.u32 	%rd7, %r6, 4;
	add.s64 	%rd8, %rd1, %rd7;
	st.global.f32 	[%rd8], %f11;
	bra.uni 	$L__BB0_1;
$L__BB0_8:
	ret;

}


// ===== COMPILED SASS (sm_100) =====

	.target	sm_100

	.elftype	@"ET_EXEC"


//--------------------- .note.nv.tkinfo           --------------------------
	.section	.note.nv.tkinfo,"",@"SHT_NOTE"
	.sectionflags	@"SHF_NOTE_NV_TKINFO"
	.tkinfo
        /*0018*/ 	.word	0x00000002
        /*0030*/ 	.string	""
        /*0030*/ 	.string	"ptxas"
        /*0030*/ 	.string	"Cuda compilation tools, release 13.0, V13.0.88"
        /*0030*/ 	.string	"Build cuda_13.0.r13.0/compiler.36424714_0"
        /*0030*/ 	.string	"-arch sm_100 -m 64 "



//--------------------- .note.nv.cuinfo           --------------------------
	.section	.note.nv.cuinfo,"",@"SHT_NOTE"
	.sectionflags	@"SHF_NOTE_NV_CUINFO"
        /*0018*/ 	.short	0x0002
        /*001a*/ 	.short	0x0064
        /*001c*/ 	.short	0x0082
	.zero		2


//--------------------- .nv.info                  --------------------------
	.section	.nv.info,"",@"SHT_CUDA_INFO"
	.align	4


	//----- nvinfo : EIATTR_REGCOUNT
	.align		4
        /*0000*/ 	.byte	0x04, 0x2f
        /*0002*/ 	.short	(.L_2 - .L_1)
	.align		4
.L_1:
        /*0004*/ 	.word	index@(_Z15compute_dynamicPKfPfi)
        /*0008*/ 	.word	0x0000000c


	//----- nvinfo : EIATTR_FRAME_SIZE
	.align		4
.L_2:
        /*000c*/ 	.byte	0x04, 0x11
        /*000e*/ 	.short	(.L_4 - .L_3)
	.align		4
.L_3:
        /*0010*/ 	.word	index@(_Z15compute_dynamicPKfPfi)
        /*0014*/ 	.word	0x00000000


	//----- nvinfo : EIATTR_MIN_STACK_SIZE
	.align		4
.L_4:
        /*0018*/ 	.byte	0x04, 0x12
        /*001a*/ 	.short	(.L_6 - .L_5)
	.align		4
.L_5:
        /*001c*/ 	.word	index@(_Z15compute_dynamicPKfPfi)
        /*0020*/ 	.word	0x00000000
.L_6:


//--------------------- .nv.compat                --------------------------
	.section	.nv.compat,"",@"SHT_CUDA_COMPAT_INFO"
	.align	4
        /*0000*/ 	.byte	0x02, 0x09, 0x00, 0x00, 0x02, 0x02, 0x01, 0x00, 0x02, 0x05, 0x05, 0x00, 0x03, 0x07, 0x01, 0x01
        /*0010*/ 	.byte	0x02, 0x03, 0x00, 0x00, 0x02, 0x06, 0x01, 0x00, 0x04, 0x0b, 0x08, 0x00, 0x09, 0x00, 0x00, 0x00
        /*0020*/ 	.byte	0x00, 0x00, 0x00, 0x00


//--------------------- .nv.info._Z15compute_dynamicPKfPfi --------------------------
	.section	.nv.info._Z15compute_dynamicPKfPfi,"",@"SHT_CUDA_INFO"
	.sectionflags	@""
	.align	4


	//----- nvinfo : EIATTR_CUDA_API_VERSION
	.align		4
        /*0000*/ 	.byte	0x04, 0x37
        /*0002*/ 	.short	(.L_8 - .L_7)
.L_7:
        /*0004*/ 	.word	0x00000082


	//----- nvinfo : EIATTR_KPARAM_INFO
	.align		4
.L_8:
        /*0008*/ 	.byte	0x04, 0x17
        /*000a*/ 	.short	(.L_10 - .L_9)
.L_9:
        /*000c*/ 	.word	0x00000000
        /*0010*/ 	.short	0x0002
        /*0012*/ 	.short	0x0010
        /*0014*/ 	.byte	0x00, 0xf0, 0x11, 0x00


	//----- nvinfo : EIATTR_KPARAM_INFO
	.align		4
.L_10:
        /*0018*/ 	.byte	0x04, 0x17
        /*001a*/ 	.short	(.L_12 - .L_11)
.L_11:
        /*001c*/ 	.word	0x00000000
        /*0020*/ 	.short	0x0001
        /*0022*/ 	.short	0x0008
        /*0024*/ 	.byte	0x00, 0xf5, 0x21, 0x00


	//----- nvinfo : EIATTR_KPARAM_INFO
	.align		4
.L_12:
        /*0028*/ 	.byte	0x04, 0x17
        /*002a*/ 	.short	(.L_14 - .L_13)
.L_13:
        /*002c*/ 	.word	0x00000000
        /*0030*/ 	.short	0x0000
        /*0032*/ 	.short	0x0000
        /*0034*/ 	.byte	0x00, 0xf5, 0x21, 0x00


	//----- nvinfo : EIATTR_SPARSE_MMA_MASK
	.align		4
.L_14:
        /*0038*/ 	.byte	0x03, 0x50
        /*003a*/ 	.short	0x0000


	//----- nvinfo : EIATTR_MAXREG_COUNT
	.align		4
        /*003c*/ 	.byte	0x03, 0x1b
        /*003e*/ 	.short	0x00ff


	//----- nvinfo : EIATTR_MERCURY_ISA_VERSION
	.align		4
        /*0040*/ 	.byte	0x03, 0x5f
        /*0042*/ 	.short	0x0101


	//----- nvinfo : EIATTR_INT_WARP_WIDE_INSTR_OFFSETS
	.align		4
        /*0044*/ 	.byte	0x04, 0x31
        /*0046*/ 	.short	(.L_16 - .L_15)


	//   ....[0]....
.L_15:
        /*0048*/ 	.word	0x000000c0


	//   ....[1]....
        /*004c*/ 	.word	0x00000160


	//----- nvinfo : EIATTR_COOP_GROUP_MASK_REGIDS
	.align		4
.L_16:
        /*0050*/ 	.byte	0x04, 0x29
        /*0052*/ 	.short	(.L_18 - .L_17)


	//   ....[0]....
.L_17:
        /*0054*/ 	.word	0x05000004


	//----- nvinfo : EIATTR_COOP_GROUP_INSTR_OFFSETS
	.align		4
.L_18:
        /*0058*/ 	.byte	0x04, 0x28
        /*005a*/ 	.short	(.L_20 - .L_19)


	//   ....[0]....
.L_19:
        /*005c*/ 	.word	0x00000190


	//----- nvinfo : EIATTR_VRC_CTA_INIT_COUNT
	.align		4
.L_20:
        /*0060*/ 	.byte	0x02, 0x4a
	.zero		1
	.zero		1


	//----- nvinfo : EIATTR_EXIT_INSTR_OFFSETS
	.align		4
        /*0064*/ 	.byte	0x04, 0x1c
        /*0066*/ 	.short	(.L_22 - .L_21)


	//   ....[0]....
.L_21:
        /*0068*/ 	.word	0x000001d0


	//----- nvinfo : EIATTR_CRS_STACK_SIZE
	.align		4
.L_22:
        /*006c*/ 	.byte	0x04, 0x1e
        /*006e*/ 	.short	(.L_24 - .L_23)
.L_23:
        /*0070*/ 	.word	0x00000000


	//----- nvinfo : EIATTR_CBANK_PARAM_SIZE
	.align		4
.L_24:
        /*0074*/ 	.byte	0x03, 0x19
        /*0076*/ 	.short	0x0014


	//----- nvinfo : EIATTR_PARAM_CBANK
	.align		4
        /*0078*/ 	.byte	0x04, 0x0a
        /*007a*/ 	.short	(.L_26 - .L_25)
	.align		4
.L_25:
        /*007c*/ 	.word	index@(.nv.constant0._Z15compute_dynamicPKfPfi)
        /*0080*/ 	.short	0x0380
        /*0082*/ 	.short	0x0014


	//----- nvinfo : EIATTR_SW_WAR
	.align		4
.L_26:
        /*0084*/ 	.byte	0x04, 0x36
        /*0086*/ 	.short	(.L_28 - .L_27)
.L_27:
        /*0088*/ 	.word	0x00000008
.L_28:


//--------------------- .nv.callgraph             --------------------------
	.section	.nv.callgraph,"",@"SHT_CUDA_CALLGRAPH"
	.align	4
	.sectionentsize	8
	.align		4
        /*0000*/ 	.word	0x00000000
	.align		4
        /*0004*/ 	.word	0xffffffff
	.align		4
        /*0008*/ 	.word	0x00000000
	.align		4
        /*000c*/ 	.word	0xfffffffe
	.align		4
        /*0010*/ 	.word	0x00000000
	.align		4
        /*0014*/ 	.word	0xfffffffd
	.align		4
        /*0018*/ 	.word	0x00000000
	.align		4
        /*001c*/ 	.word	0xfffffffc


//--------------------- .nv.constant4             --------------------------
	.section	.nv.constant4,"a",@progbits
	.align	8
	.align		8
.nv.constant4:
        /*0000*/ 	.dword	g_index


//--------------------- .text._Z15compute_dynamicPKfPfi --------------------------
	.section	.text._Z15compute_dynamicPKfPfi,"ax",@progbits
	.align	128
        .global         _Z15compute_dynamicPKfPfi
        .type           _Z15compute_dynamicPKfPfi,@function
        .size           _Z15compute_dynamicPKfPfi,(.L_x_7 - _Z15compute_dynamicPKfPfi)
        .other          _Z15compute_dynamicPKfPfi,@"STO_CUDA_ENTRY STV_DEFAULT"
_Z15compute_dynamicPKfPfi:
.text._Z15compute_dynamicPKfPfi:
[----:B------:R-:W-:Y:S01]  /*0000*/  LDC R1, c[0x0][0x37c] ;  /* 0x0000df00ff017b82 */ /* 0x000fe20000000800 */
[----:B------:R-:W0:Y:S01]  /*0010*/  S2R R0, SR_TID.X ;  /* 0x0000000000007919 */ /* 0x000e220000002100 */
[----:B------:R-:W1:Y:S02]  /*0020*/  LDCU.64 UR4, c[0x0][0x358] ;  /* 0x00006b00ff0477ac */ /* 0x000e640008000a00 */
[----:B01----:R-:W-:-:S07]  /*0030*/  LOP3.LUT R0, R0, 0x1f, RZ, 0xc0, !PT ;  /* 0x0000001f00007812 */ /* 0x003fce00078ec0ff */
.L_x_5:
[----:B------:R-:W-:Y:S01]  /*0040*/  VOTE.ANY R4, PT, PT ;  /* 0x0000000000047806 */ /* 0x000fe200038e0100 */
[----:B------:R-:W-:Y:S01]  /*0050*/  BSSY.RECONVERGENT B0, `(.L_x_0) ;  /* 0x0000013000007945 */ /* 0x000fe20003800200 */
[----:B------:R-:W-:Y:S02]  /*0060*/  IMAD.MOV.U32 R6, RZ, RZ, RZ ;  /* 0x000000ffff067224 */ /* 0x000fe400078e00ff */
[----:B0-----:R-:W0:Y:S08]  /*0070*/  BREV R2, R4 ;  /* 0x0000000400027301 */ /* 0x001e300000000000 */
[----:B0-----:R-:W0:Y:S02]  /*0080*/  FLO.U32.SH R5, R2 ;  /* 0x0000000200057300 */ /* 0x001e2400000e0400 */
[----:B0-----:R-:W-:-:S13]  /*0090*/  ISETP.NE.AND P0, PT, R0, R5, PT ;  /* 0x000000050000720c */ /* 0x001fda0003f05270 */
[----:B------:R-:W-:Y:S05]  /*00a0*/  @P0 BRA `(.L_x_1) ;  /* 0x0000000000340947 */ /* 0x000fea0003800000 */
[----:B------:R-:W0:Y:S01]  /*00b0*/  S2R R7, SR_LANEID ;  /* 0x0000000000077919 */ /* 0x000e220000000000 */
[----:B------:R-:W-:Y:S01]  /*00c0*/  VOTEU.ANY UR6, UPT, PT ;  /* 0x0000000000067886 */ /* 0x000fe200038e0100 */
[----:B------:R-:W1:Y:S01]  /*00d0*/  LDC.64 R2, c[0x4][RZ] ;  /* 0x01000000ff027b82 */ /* 0x000e620000000a00 */
[----:B------:R-:W0:Y:S08]  /*00e0*/  FLO.U32 R8, UR6 ;  /* 0x0000000600087d00 */ /* 0x000e3000080e0000 */
[----:B------:R-:W2:Y:S01]  /*00f0*/  POPC R6, UR6 ;  /* 0x0000000600067d09 */ /* 0x000ea20008000000 */
[----:B0-----:R-:W-:Y:S01]  /*0100*/  ISETP.EQ.U32.AND P0, PT, R8, R7, PT ;  /* 0x000000070800720c */ /* 0x001fe20003f02070 */
[----:B--2---:R-:W-:-:S12]  /*0110*/  IMAD.SHL.U32 R7, R6, 0x20, RZ ;  /* 0x0000002006077824 */ /* 0x004fd800078e00ff */
[----:B-1----:R-:W2:Y:S01]  /*0120*/  @P0 ATOMG.E.ADD.STRONG.GPU PT, R3, desc[UR4][R2.64], R7 ;  /* 0x80000007020309a8 */ /* 0x002ea200081ef104 */
[----:B------:R-:W0:Y:S02]  /*0130*/  S2R R9, SR_LTMASK ;  /* 0x0000000000097919 */ /* 0x000e240000003900 */
[----:B0-----:R-:W-:-:S06]  /*0140*/  LOP3.LUT R9, R9, UR6, RZ, 0xc0, !PT ;  /* 0x0000000609097c12 */ /* 0x001fcc000f8ec0ff */
[----:B------:R-:W0:Y:S01]  /*0150*/  POPC R9, R9 ;  /* 0x0000000900097309 */ /* 0x000e220000000000 */
[----:B--2---:R-:W0:Y:S02]  /*0160*/  SHFL.IDX PT, R6, R3, R8, 0x1f ;  /* 0x00001f0803067589 */ /* 0x004e2400000e0000 */
[----:B0-----:R-:W-:-:S07]  /*0170*/  LEA R6, R9, R6, 0x5 ;  /* 0x0000000609067211 */ /* 0x001fce00078e28ff */
.L_x_1:
[----:B------:R-:W-:Y:S05]  /*0180*/  BSYNC.RECONVERGENT B0 ;  /* 0x0000000000007941 */ /* 0x000fea0003800200 */
.L_x_0:
[----:B------:R-:W0:Y:S01]  /*0190*/  SHFL.IDX PT, R5, R6, R5, 0x1f ;  /* 0x00001f0506057589 */ /* 0x000e2200000e0000 */
[----:B------:R-:W1:Y:S01]  /*01a0*/  LDCU UR6, c[0x0][0x390] ;  /* 0x00007200ff0677ac */ /* 0x000e620008000800 */
[----:B0-----:R-:W-:-:S05]  /*01b0*/  IMAD.IADD R9, R0, 0x1, R5 ;  /* 0x0000000100097824 */ /* 0x001fca00078e0205 */
[----:B-1----:R-:W-:-:S13]  /*01c0*/  ISETP.GE.U32.AND P0, PT, R9, UR6, PT ;  /* 0x0000000609007c0c */ /* 0x002fda000bf06070 */
[----:B------:R-:W-:Y:S05]  /*01d0*/  @P0 EXIT ;  /* 0x000000000000094d */ /* 0x000fea0003800000 */
[----:B------:R-:W-:Y:S01]  /*01e0*/  LOP3.LUT P0, R6, R9, 0xff, RZ, 0xc0, !PT ;  /* 0x000000ff09067812 */ /* 0x000fe2000780c0ff */
[----:B------:R-:W-:Y:S01]  /*01f0*/  BSSY.RECONVERGENT B0, `(.L_x_2) ;  /* 0x0000010000007945 */ /* 0x000fe20003800200 */
[----:B------:R-:W-:-:S11]  /*0200*/  HFMA2 R5, -RZ, RZ, 0, 0 ;  /* 0x00000000ff057431 */ /* 0x000fd600000001ff */
[----:B------:R-:W-:Y:S05]  /*0210*/  @!P0 BRA `(.L_x_3) ;  /* 0x0000000000348947 */ /* 0x000fea0003800000 */
[----:B------:R-:W0:Y:S02]  /*0220*/  LDC.64 R2, c[0x0][0x380] ;  /* 0x0000e000ff027b82 */ /* 0x000e240000000a00 */
[----:B0-----:R-:W-:-:S06]  /*0230*/  IMAD.WIDE.U32 R2, R9, 0x4, R2 ;  /* 0x0000000409027825 */ /* 0x001fcc00078e0002 */
[----:B------:R-:W2:Y:S01]  /*0240*/  LDG.E R2, desc[UR4][R2.64] ;  /* 0x0000000402027981 */ /* 0x000ea2000c1e1900 */
[----:B------:R-:W-:Y:S01]  /*0250*/  IMAD.MOV R6, RZ, RZ, -R6 ;  /* 0x000000ffff067224 */ /* 0x000fe200078e0a06 */
[----:B------:R-:W-:Y:S01]  /*0260*/  MOV R5, RZ ;  /* 0x000000ff00057202 */ /* 0x000fe20000000f00 */
[----:B--2---:R-:W-:-:S04]  /*0270*/  FMUL.RZ R8, R2, 0.15915493667125701904 ;  /* 0x3e22f98302087820 */ /* 0x004fc8000040c000 */
[----:B------:R-:W-:Y:S08]  /*0280*/  MUFU.COS R4, R8 ;  /* 0x0000000800047308 */ /* 0x000ff00000000000 */
[----:B------:R-:W0:Y:S02]  /*0290*/  MUFU.SIN R7, R8 ;  /* 0x0000000800077308 */ /* 0x000e240000000400 */
[----:B0-----:R-:W-:-:S07]  /*02a0*/  FMUL R4, R4, R7 ;  /* 0x0000000704047220 */ /* 0x001fce0000400000 */
.L_x_4:
[----:B------:R-:W-:Y:S02]  /*02b0*/  VIADD R6, R6, 0x1 ;  /* 0x0000000106067836 */ /* 0x000fe40000000000 */
[----:B------:R-:W-:-:S03]  /*02c0*/  FADD R5, R4, R5 ;  /* 0x0000000504057221 */ /* 0x000fc60000000000 */
[----:B------:R-:W-:-:S13]  /*02d0*/  ISETP.NE.AND P0, PT, R6, RZ, PT ;  /* 0x000000ff0600720c */ /* 0x000fda0003f05270 */
[----:B------:R-:W-:Y:S05]  /*02e0*/  @P0 BRA `(.L_x_4) ;  /* 0xfffffffc00f00947 */ /* 0x000fea000383ffff */
.L_x_3:
[----:B------:R-:W-:Y:S05]  /*02f0*/  BSYNC.RECONVERGENT B0 ;  /* 0x0000000000007941 */ /* 0x000fea0003800200 */
.L_x_2:
[----:B------:R-:W0:Y:S02]  /*0300*/  LDC.64 R2, c[0x0][0x388] ;  /* 0x0000e200ff027b82 */ /* 0x000e240000000a00 */
[----:B0-----:R-:W-:-:S05]  /*0310*/  IMAD.WIDE.U32 R2, R9, 0x4, R2 ;  /* 0x0000000409027825 */ /* 0x001fca00078e0002 */
[----:B------:R0:W-:Y:S01]  /*0320*/  STG.E desc[UR4][R2.64], R5 ;  /* 0x0000000502007986 */ /* 0x0001e2000c101904 */
[----:B------:R-:W-:Y:S05]  /*0330*/  BRA `(.L_x_5) ;  /* 0xfffffffc00407947 */ /* 0x000fea000383ffff */
.L_x_6:
[----:B------:R-:W-:-:S00]  /*0340*/  BRA `(.L_x_6) ;  /* 0xfffffffc00fc7947 */ /* 0x000fc0000383ffff */
[----:B------:R-:W-:-:S00]  /*0350*/  NOP ;  /* 0x0000000000007918 */ /* 0x000fc00000000000 */
        /* <DEDUP_REMOVED lines=10> */
.L_x_7:


//--------------------- .nv.shared.reserved.0     --------------------------
	.section	.nv.shared.reserved.0,"aw",@nobits
	.weak		__nv_reservedSMEM_offset_0_alias
	.size		__nv_reservedSMEM_offset_0_alias, 0, 64
	.other		__nv_reservedSMEM_offset_0_alias,@"STO_CUDA_RESERVED_SHARED STV_DEFAULT"
__nv_reservedSMEM_offset_0_alias:
	.zero		0
	.zero		64


//--------------------- .nv.global                --------------------------
	.section	.nv.global,"aw",@nobits
	.align	4
.nv.global:
	.type		g_index,@object
	.size		g_index,(.L_0 - g_index)
g_index:
	.zero		4
.L_0:


//--------------------- .nv.constant0._Z15compute_dynamicPKfPfi --------------------------
	.section	.nv.constant0._Z15compute_dynamicPKfPfi,"a",@progbits
	.sectionflags	@""
	.align	4
.nv.constant0._Z15compute_dynamicPKfPfi:
	.zero		916


//--------------------- SYMBOLS --------------------------

	.type		.nv.reservedSmem.offset0,@object
	.size		.nv.reservedSmem.offset0,0x4
